	.headerflags	@"EF_CUDA_TEXMODE_UNIFIED EF_CUDA_64BIT_ADDRESS EF_CUDA_ACCELERATORS EF_CUDA_SM90 EF_CUDA_VIRTUAL_SM(EF_CUDA_SM90)"
	.elftype	@"ET_EXEC"


//--------------------- .nv.info                  --------------------------
	.section	.nv.info,"",@"SHT_CUDA_INFO"
	.align	4


	//----- nvinfo : EIATTR_REGCOUNT
	.align		4
        /*0000*/ 	.byte	0x04, 0x2f
        /*0002*/ 	.short	(.L_3 - .L_2)
	.align		4
.L_2:
        /*0004*/ 	.word	index@(triton_poi_fused_add_div_sqrt_13)
        /*0008*/ 	.word	0x00000020


	//----- nvinfo : EIATTR_MIN_STACK_SIZE
	.align		4
.L_3:
        /*000c*/ 	.byte	0x04, 0x12
        /*000e*/ 	.short	(.L_5 - .L_4)
	.align		4
.L_4:
        /*0010*/ 	.word	index@(triton_poi_fused_add_div_sqrt_13)
        /*0014*/ 	.word	0x00000000


	//----- nvinfo : EIATTR_FRAME_SIZE
	.align		4
.L_5:
        /*0018*/ 	.byte	0x04, 0x11
        /*001a*/ 	.short	(.L_7 - .L_6)
	.align		4
.L_6:
        /*001c*/ 	.word	index@(triton_poi_fused_add_div_sqrt_13)
        /*0020*/ 	.word	0x00000000


	//----- nvinfo : EIATTR_MIN_STACK_SIZE
	.align		4
.L_7:
        /*0024*/ 	.byte	0x04, 0x12
        /*0026*/ 	.short	(.L_9 - .L_8)
	.align		4
.L_8:
        /*0028*/ 	.word	index@(triton_poi_fused_add_div_sqrt_13)
        /*002c*/ 	.word	0x00000000
.L_9:


//--------------------- .nv.info.triton_poi_fused_add_div_sqrt_13 --------------------------
	.section	.nv.info.triton_poi_fused_add_div_sqrt_13,"",@"SHT_CUDA_INFO"
	.sectionflags	@""
	.align	4


	//----- nvinfo : EIATTR_CUDA_API_VERSION
	.align		4
        /*0000*/ 	.byte	0x04, 0x37
        /*0002*/ 	.short	(.L_11 - .L_10)
.L_10:
        /*0004*/ 	.word	0x0000007c


	//----- nvinfo : EIATTR_KPARAM_INFO
	.align		4
.L_11:
        /*0008*/ 	.byte	0x04, 0x17
        /*000a*/ 	.short	(.L_13 - .L_12)
.L_12:
        /*000c*/ 	.word	0x00000000
        /*0010*/ 	.short	0x0004
        /*0012*/ 	.short	0x001c
        /*0014*/ 	.byte	0x00, 0xf0, 0x11, 0x00


	//----- nvinfo : EIATTR_KPARAM_INFO
	.align		4
.L_13:
        /*0018*/ 	.byte	0x04, 0x17
        /*001a*/ 	.short	(.L_15 - .L_14)
.L_14:
        /*001c*/ 	.word	0x00000000
        /*0020*/ 	.short	0x0003
        /*0022*/ 	.short	0x0018
        /*0024*/ 	.byte	0x00, 0xf0, 0x11, 0x00


	//----- nvinfo : EIATTR_KPARAM_INFO
	.align		4
.L_15:
        /*0028*/ 	.byte	0x04, 0x17
        /*002a*/ 	.short	(.L_17 - .L_16)
.L_16:
        /*002c*/ 	.word	0x00000000
        /*0030*/ 	.short	0x0002
        /*0032*/ 	.short	0x0010
        /*0034*/ 	.byte	0x00, 0xf4, 0x21, 0x00


	//----- nvinfo : EIATTR_KPARAM_INFO
	.align		4
.L_17:
        /*0038*/ 	.byte	0x04, 0x17
        /*003a*/ 	.short	(.L_19 - .L_18)
.L_18:
        /*003c*/ 	.word	0x00000000
        /*0040*/ 	.short	0x0001
        /*0042*/ 	.short	0x0008
        /*0044*/ 	.byte	0x00, 0xf4, 0x21, 0x00


	//----- nvinfo : EIATTR_KPARAM_INFO
	.align		4
.L_19:
        /*0048*/ 	.byte	0x04, 0x17
        /*004a*/ 	.short	(.L_21 - .L_20)
.L_20:
        /*004c*/ 	.word	0x00000000
        /*0050*/ 	.short	0x0000
        /*0052*/ 	.short	0x0000
        /*0054*/ 	.byte	0x00, 0xf4, 0x21, 0x00


	//----- nvinfo : EIATTR_SPARSE_MMA_MASK
	.align		4
.L_21:
        /*0058*/ 	.byte	0x03, 0x50
        /*005a*/ 	.short	0x0000


	//----- nvinfo : EIATTR_MAXREG_COUNT
	.align		4
        /*005c*/ 	.byte	0x03, 0x1b
        /*005e*/ 	.short	0x00ff


	//----- nvinfo : EIATTR_EXIT_INSTR_OFFSETS
	.align		4
        /*0060*/ 	.byte	0x04, 0x1c
        /*0062*/ 	.short	(.L_23 - .L_22)


	//   ....[0]....
.L_22:
        /*0064*/ 	.word	0x000011f0


	//   ....[1]....
        /*0068*/ 	.word	0x00001210


	//----- nvinfo : EIATTR_REQNTID
	.align		4
.L_23:
        /*006c*/ 	.byte	0x04, 0x10
        /*006e*/ 	.short	(.L_25 - .L_24)
.L_24:
        /*0070*/ 	.word	0x00000100
        /*0074*/ 	.word	0x00000001
        /*0078*/ 	.word	0x00000001


	//----- nvinfo : EIATTR_CBANK_PARAM_SIZE
	.align		4
.L_25:
        /*007c*/ 	.byte	0x03, 0x19
        /*007e*/ 	.short	0x0020


	//----- nvinfo : EIATTR_PARAM_CBANK
	.align		4
        /*0080*/ 	.byte	0x04, 0x0a
        /*0082*/ 	.short	(.L_27 - .L_26)
	.align		4
.L_26:
        /*0084*/ 	.word	index@(.nv.constant0.triton_poi_fused_add_div_sqrt_13)
        /*0088*/ 	.short	0x0210
        /*008a*/ 	.short	0x0020


	//----- nvinfo : EIATTR_SW_WAR
	.align		4
.L_27:
        /*008c*/ 	.byte	0x04, 0x36
        /*008e*/ 	.short	(.L_29 - .L_28)
.L_28:
        /*0090*/ 	.word	0x00000008
.L_29:


//--------------------- .nv.callgraph             --------------------------
	.section	.nv.callgraph,"",@"SHT_CUDA_CALLGRAPH"
	.align	4
	.sectionentsize	8
	.align		4
        /*0000*/ 	.word	0x00000000
	.align		4
        /*0004*/ 	.word	0xffffffff
	.align		4
        /*0008*/ 	.word	0x00000000
	.align		4
        /*000c*/ 	.word	0xfffffffe
	.align		4
        /*0010*/ 	.word	0x00000000
	.align		4
        /*0014*/ 	.word	0xfffffffd
	.align		4
        /*0018*/ 	.word	0x00000000
	.align		4
        /*001c*/ 	.word	0xfffffffc


//--------------------- .nv.constant4             --------------------------
	.section	.nv.constant4,"a",@progbits
	.align	8
	.align		8
.nv.constant4:
        /*0000*/ 	.dword	_$_str
	.align		8
        /*0008*/ 	.dword	_$_str_$_2


//--------------------- .text.triton_poi_fused_add_div_sqrt_13 --------------------------
	.section	.text.triton_poi_fused_add_div_sqrt_13,"ax",@progbits
	.sectionflags	@"SHF_BARRIERS=1"
	.align	128
        .global         triton_poi_fused_add_div_sqrt_13
        .type           triton_poi_fused_add_div_sqrt_13,@function
        .size           triton_poi_fused_add_div_sqrt_13,(.L_x_1 - triton_poi_fused_add_div_sqrt_13)
        .other          triton_poi_fused_add_div_sqrt_13,@"STO_CUDA_ENTRY STV_DEFAULT"
triton_poi_fused_add_div_sqrt_13:
.text.triton_poi_fused_add_div_sqrt_13:
[----:B------:R-:W0:Y:S01]  /*0000*/  LDC R1, c[0x0][0x28] ;  /* 0x00000a00ff017b82 */ /* 0x000e220000000800 */
[----:B------:R-:W1:Y:S07]  /*0010*/  S2R R0, SR_TID.X ;  /* 0x0000000000007919 */ /* 0x000e6e0000002100 */
[----:B------:R-:W2:Y:S01]  /*0020*/  S2UR UR5, SR_CgaCtaId ;  /* 0x00000000000579c3 */ /* 0x000ea20000008800 */
[----:B------:R-:W-:Y:S01]  /*0030*/  UMOV UR4, 0x400 ;  /* 0x0000040000047882 */ /* 0x000fe20000000000 */
[----:B------:R-:W-:Y:S01]  /*0040*/  CS2R R8, SRZ ;  /* 0x0000000000087805 */ /* 0x000fe2000001ff00 */
[----:B------:R-:W3:Y:S01]  /*0050*/  S2R R20, SR_CTAID.Y ;  /* 0x0000000000147919 */ /* 0x000ee20000002600 */
[----:B------:R-:W-:Y:S01]  /*0060*/  CS2R R10, SRZ ;  /* 0x00000000000a7805 */ /* 0x000fe2000001ff00 */
[----:B------:R-:W-:Y:S01]  /*0070*/  ULDC.64 UR6, c[0x0][0x208] ;  /* 0x0000820000067ab9 */ /* 0x000fe20000000a00 */
[----:B------:R-:W4:Y:S02]  /*0080*/  S2R R27, SR_CTAID.X ;  /* 0x00000000001b7919 */ /* 0x000f240000002500 */
[----:B------:R-:W5:Y:S01]  /*0090*/  LDC.64 R22, c[0x0][0x210] ;  /* 0x00008400ff167b82 */ /* 0x000f620000000a00 */
[----:B--2---:R-:W-:Y:S01]  /*00a0*/  UPRMT UR4, UR5, 0x654, UR4 ;  /* 0x0000065405047896 */ /* 0x004fe20008000004 */
[----:B-1----:R-:W-:Y:S01]  /*00b0*/  IMAD.SHL.U32 R2, R0, 0x4, RZ ;  /* 0x0000000400027824 */ /* 0x002fe200078e00ff */
[----:B------:R-:W-:-:S04]  /*00c0*/  SHF.R.U32.HI R6, RZ, 0x6, R0 ;  /* 0x00000006ff067819 */ /* 0x000fc80000011600 */
[----:B------:R-:W-:Y:S02]  /*00d0*/  LOP3.LUT R3, R2, 0xfc, RZ, 0xc0, !PT ;  /* 0x000000fc02037812 */ /* 0x000fe400078ec0ff */
[----:B------:R-:W-:Y:S02]  /*00e0*/  SGXT.U32 R6, R6, 0x2 ;  /* 0x000000020606781a */ /* 0x000fe40000000000 */
[----:B---3--:R-:W-:Y:S02]  /*00f0*/  PRMT R3, R3, 0x6540, R20 ;  /* 0x0000654003037816 */ /* 0x008fe40000000014 */
[----:B----4-:R-:W-:Y:S02]  /*0100*/  SHF.L.U32 R27, R27, 0x4, RZ ;  /* 0x000000041b1b7819 */ /* 0x010fe400000006ff */
[----:B------:R-:W-:Y:S02]  /*0110*/  SHF.R.S32.HI R4, RZ, 0x1f, R3 ;  /* 0x0000001fff047819 */ /* 0x000fe40000011403 */
[----:B------:R-:W-:-:S02]  /*0120*/  ISETP.GE.AND P0, PT, R3, 0x200, PT ;  /* 0x000002000300780c */ /* 0x000fc40003f06270 */
[----:B------:R-:W-:Y:S02]  /*0130*/  LEA.HI R4, R4, R3, RZ, 0x7 ;  /* 0x0000000304047211 */ /* 0x000fe400078f38ff */
[----:B------:R-:W-:-:S03]  /*0140*/  LOP3.LUT R12, R27, 0x4, R6, 0xfe, !PT ;  /* 0x000000041b0c7812 */ /* 0x000fc600078efe06 */
[C---:B------:R-:W-:Y:S01]  /*0150*/  IMAD.SHL.U32 R5, R4.reuse, 0x400, RZ ;  /* 0x0000040004057824 */ /* 0x040fe200078e00ff */
[----:B------:R-:W-:-:S04]  /*0160*/  LOP3.LUT R4, R4, 0xffffff80, RZ, 0xc0, !PT ;  /* 0xffffff8004047812 */ /* 0x000fc800078ec0ff */
[----:B------:R-:W-:-:S04]  /*0170*/  LOP3.LUT R5, R5, 0xfffe0000, RZ, 0xc0, !PT ;  /* 0xfffe000005057812 */ /* 0x000fc800078ec0ff */
[----:B------:R-:W-:Y:S01]  /*0180*/  IADD3 R3, R5, R3, -R4 ;  /* 0x0000000305037210 */ /* 0x000fe20007ffe804 */
[----:B------:R-:W-:-:S05]  /*0190*/  IMAD.SHL.U32 R4, R0, 0x40, RZ ;  /* 0x0000004000047824 */ /* 0x000fca00078e00ff */
[----:B------:R-:W-:Y:S02]  /*01a0*/  LOP3.LUT R5, R4, 0xfc0, RZ, 0xc0, !PT ;  /* 0x00000fc004057812 */ /* 0x000fe400078ec0ff */
[-C--:B------:R-:W-:Y:S02]  /*01b0*/  LOP3.LUT R4, R27, R6.reuse, RZ, 0xfc, !PT ;  /* 0x000000061b047212 */ /* 0x080fe400078efcff */
[C---:B------:R-:W-:Y:S02]  /*01c0*/  LOP3.LUT R24, R5.reuse, R6, RZ, 0xfc, !PT ;  /* 0x0000000605187212 */ /* 0x040fe400078efcff */
[----:B------:R-:W-:Y:S02]  /*01d0*/  ISETP.LT.AND P1, PT, R4, 0x400, !P0 ;  /* 0x000004000400780c */ /* 0x000fe40004721270 */
[C---:B------:R-:W-:Y:S02]  /*01e0*/  LEA.HI R25, R5.reuse, UR4, RZ, 0x1e ;  /* 0x0000000405197c11 */ /* 0x040fe4000f8ff0ff */
[----:B------:R-:W-:-:S02]  /*01f0*/  LOP3.LUT R7, R5, 0x10, RZ, 0xfc, !PT ;  /* 0x0000001005077812 */ /* 0x000fc400078efcff */
[C---:B------:R-:W-:Y:S02]  /*0200*/  LOP3.LUT R13, R5.reuse, 0x20, RZ, 0xfc, !PT ;  /* 0x00000020050d7812 */ /* 0x040fe400078efcff */
[----:B------:R-:W-:Y:S02]  /*0210*/  CS2R R16, SRZ ;  /* 0x0000000000107805 */ /* 0x000fe4000001ff00 */
[----:B------:R-:W-:Y:S01]  /*0220*/  LOP3.LUT R14, R5, 0x30, RZ, 0xfc, !PT ;  /* 0x00000030050e7812 */ /* 0x000fe200078efcff */
[----:B------:R-:W-:Y:S01]  /*0230*/  IMAD R5, R4, 0x80, R3 ;  /* 0x0000008004057824 */ /* 0x000fe200078e0203 */
[----:B------:R-:W-:Y:S02]  /*0240*/  LEA.HI R7, R7, UR4, RZ, 0x1e ;  /* 0x0000000407077c11 */ /* 0x000fe4000f8ff0ff */
[----:B------:R-:W-:Y:S02]  /*0250*/  CS2R R18, SRZ ;  /* 0x0000000000127805 */ /* 0x000fe4000001ff00 */
[----:B------:R-:W-:Y:S01]  /*0260*/  LEA.HI R15, R14, UR4, RZ, 0x1e ;  /* 0x000000040e0f7c11 */ /* 0x000fe2000f8ff0ff */
[----:B-----5:R-:W-:Y:S01]  /*0270*/  IMAD.WIDE R4, R5, 0x4, R22 ;  /* 0x0000000405047825 */ /* 0x020fe200078e0216 */
[----:B------:R-:W-:-:S03]  /*0280*/  LEA.HI R13, R13, UR4, RZ, 0x1e ;  /* 0x000000040d0d7c11 */ /* 0x000fc6000f8ff0ff */
[----:B------:R-:W-:Y:S01]  /*0290*/  IMAD R26, R24, 0x4, R7 ;  /* 0x00000004181a7824 */ /* 0x000fe200078e0207 */
[----:B------:R1:W2:Y:S01]  /*02a0*/  @P1 LDG.E.EL.128 R8, desc[UR6][R4.64] ;  /* 0x0000000604081981 */ /* 0x0002a2000c2e1d00 */
[C---:B------:R-:W-:Y:S01]  /*02b0*/  ISETP.LT.AND P1, PT, R12.reuse, 0x400, !P0 ;  /* 0x000004000c00780c */ /* 0x040fe20004721270 */
[----:B------:R-:W-:Y:S01]  /*02c0*/  IMAD R7, R12, 0x80, R3 ;  /* 0x000000800c077824 */ /* 0x000fe200078e0203 */
[----:B------:R-:W-:Y:S01]  /*02d0*/  LOP3.LUT R12, R27, 0x8, R6, 0xfe, !PT ;  /* 0x000000081b0c7812 */ /* 0x000fe200078efe06 */
[----:B------:R-:W-:Y:S01]  /*02e0*/  IMAD R25, R24, 0x4, R25 ;  /* 0x0000000418197824 */ /* 0x000fe200078e0219 */
[----:B------:R-:W-:Y:S02]  /*02f0*/  LOP3.LUT R14, R27, 0xc, R6, 0xfe, !PT ;  /* 0x0000000c1b0e7812 */ /* 0x000fe400078efe06 */
[----:B------:R-:W-:Y:S01]  /*0300*/  ISETP.LT.AND P2, PT, R12, 0x400, !P0 ;  /* 0x000004000c00780c */ /* 0x000fe20004741270 */
[----:B------:R-:W-:Y:S01]  /*0310*/  IMAD.WIDE R6, R7, 0x4, R22 ;  /* 0x0000000407067825 */ /* 0x000fe200078e0216 */
[----:B------:R-:W-:-:S02]  /*0320*/  ISETP.LT.AND P0, PT, R14, 0x400, !P0 ;  /* 0x000004000e00780c */ /* 0x000fc40004701270 */
[----:B------:R-:W-:Y:S01]  /*0330*/  LEA R21, R24, R13, 0x2 ;  /* 0x0000000d18157211 */ /* 0x000fe200078e10ff */
[----:B------:R-:W-:Y:S01]  /*0340*/  IMAD R29, R12, 0x80, R3 ;  /* 0x000000800c1d7824 */ /* 0x000fe200078e0203 */
[----:B------:R-:W-:Y:S01]  /*0350*/  LEA R3, R14, R3, 0x7 ;  /* 0x000000030e037211 */ /* 0x000fe200078e38ff */
[----:B------:R-:W-:Y:S01]  /*0360*/  IMAD R24, R24, 0x4, R15 ;  /* 0x0000000418187824 */ /* 0x000fe200078e020f */
[----:B------:R-:W-:Y:S02]  /*0370*/  CS2R R12, SRZ ;  /* 0x00000000000c7805 */ /* 0x000fe4000001ff00 */
[----:B------:R-:W-:Y:S01]  /*0380*/  CS2R R14, SRZ ;  /* 0x00000000000e7805 */ /* 0x000fe2000001ff00 */
[--C-:B------:R-:W-:Y:S01]  /*0390*/  IMAD.WIDE R28, R29, 0x4, R22.reuse ;  /* 0x000000041d1c7825 */ /* 0x100fe200078e0216 */
[----:B------:R3:W4:Y:S01]  /*03a0*/  @P1 LDG.E.EL.128 R16, desc[UR6][R6.64] ;  /* 0x0000000606101981 */ /* 0x000722000c2e1d00 */
[----:B-1----:R-:W-:Y:S02]  /*03b0*/  CS2R R4, SRZ ;  /* 0x0000000000047805 */ /* 0x002fe4000001ff00 */
[----:B------:R-:W-:Y:S01]  /*03c0*/  IMAD.WIDE R22, R3, 0x4, R22 ;  /* 0x0000000403167825 */ /* 0x000fe200078e0216 */
[----:B------:R1:W5:Y:S01]  /*03d0*/  @P2 LDG.E.EL.128 R12, desc[UR6][R28.64] ;  /* 0x000000061c0c2981 */ /* 0x000362000c2e1d00 */
[----:B---3--:R-:W-:-:S02]  /*03e0*/  CS2R R6, SRZ ;  /* 0x0000000000067805 */ /* 0x008fc4000001ff00 */
[----:B------:R-:W-:Y:S01]  /*03f0*/  SHF.R.U32.HI R3, RZ, 0x2, R0 ;  /* 0x00000002ff037819 */ /* 0x000fe20000011600 */
[----:B-1----:R-:W1:Y:S03]  /*0400*/  LDC.64 R28, c[0x0][0x218] ;  /* 0x00008600ff1c7b82 */ /* 0x002e660000000a00 */
[----:B------:R3:W5:Y:S01]  /*0410*/  @P0 LDG.E.EL.128 R4, desc[UR6][R22.64] ;  /* 0x0000000616040981 */ /* 0x000762000c2e1d00 */
[----:B------:R-:W-:-:S04]  /*0420*/  SGXT.U32 R3, R3, 0x6 ;  /* 0x000000060303781a */ /* 0x000fc80000000000 */
[--C-:B------:R-:W-:Y:S02]  /*0430*/  PRMT R3, R3, 0x6540, R20.reuse ;  /* 0x0000654003037816 */ /* 0x100fe40000000014 */
[----:B------:R-:W-:-:S04]  /*0440*/  SHF.R.S32.HI R20, RZ, 0x17, R20 ;  /* 0x00000017ff147819 */ /* 0x000fc80000011414 */
[----:B---3--:R-:W-:Y:S02]  /*0450*/  SGXT R22, R20, 0x1 ;  /* 0x000000011416781a */ /* 0x008fe40000000200 */
[----:B------:R-:W-:-:S04]  /*0460*/  LOP3.LUT R20, R27, 0xc, R2, 0xf8, !PT ;  /* 0x0000000c1b147812 */ /* 0x000fc800078ef802 */
[----:B------:R-:W-:-:S04]  /*0470*/  ISETP.GE.AND P0, PT, R20, 0x400, PT ;  /* 0x000004001400780c */ /* 0x000fc80003f06270 */
[C---:B------:R-:W-:Y:S02]  /*0480*/  ISETP.LT.AND P3, PT, R3.reuse, 0x200, !P0 ;  /* 0x000002000300780c */ /* 0x040fe40004761270 */
[----:B------:R-:W-:-:S04]  /*0490*/  LOP3.LUT R27, R3, 0x40, RZ, 0xfc, !PT ;  /* 0x00000040031b7812 */ /* 0x000fc800078efcff */
[----:B------:R-:W-:Y:S01]  /*04a0*/  ISETP.LT.AND P1, PT, R27, 0x200, !P0 ;  /* 0x000002001b00780c */ /* 0x000fe20004721270 */
[----:B--2---:R2:W-:Y:S04]  /*04b0*/  STS [R25], R8 ;  /* 0x0000000819007388 */ /* 0x0045e80000000800 */
[----:B------:R3:W-:Y:S04]  /*04c0*/  STS [R26+0x40], R9 ;  /* 0x000040091a007388 */ /* 0x0007e80000000800 */
[----:B------:R-:W-:Y:S04]  /*04d0*/  STS [R21+0x80], R10 ;  /* 0x0000800a15007388 */ /* 0x000fe80000000800 */
[----:B------:R1:W-:Y:S04]  /*04e0*/  STS [R24+0xc0], R11 ;  /* 0x0000c00b18007388 */ /* 0x0003e80000000800 */
[----:B----4-:R-:W-:Y:S04]  /*04f0*/  STS [R25+0x10], R16 ;  /* 0x0000101019007388 */ /* 0x010fe80000000800 */
[----:B------:R4:W-:Y:S04]  /*0500*/  STS [R26+0x50], R17 ;  /* 0x000050111a007388 */ /* 0x0009e80000000800 */
[----:B------:R-:W-:Y:S04]  /*0510*/  STS [R21+0x90], R18 ;  /* 0x0000901215007388 */ /* 0x000fe80000000800 */
[----:B------:R-:W-:Y:S04]  /*0520*/  STS [R24+0xd0], R19 ;  /* 0x0000d01318007388 */ /* 0x000fe80000000800 */
[----:B-----5:R-:W-:Y:S04]  /*0530*/  STS [R25+0x20], R12 ;  /* 0x0000200c19007388 */ /* 0x020fe80000000800 */
[----:B------:R5:W-:Y:S04]  /*0540*/  STS [R26+0x60], R13 ;  /* 0x0000600d1a007388 */ /* 0x000be80000000800 */
[----:B------:R-:W-:Y:S04]  /*0550*/  STS [R21+0xa0], R14 ;  /* 0x0000a00e15007388 */ /* 0x000fe80000000800 */
[----:B------:R-:W-:Y:S04]  /*0560*/  STS [R24+0xe0], R15 ;  /* 0x0000e00f18007388 */ /* 0x000fe80000000800 */
[----:B------:R1:W-:Y:S01]  /*0570*/  STS [R25+0x30], R4 ;  /* 0x0000300419007388 */ /* 0x0003e20000000800 */
[----:B--2---:R-:W-:-:S03]  /*0580*/  LEA.HI R8, R22, R3, RZ, 0x7 ;  /* 0x0000000316087211 */ /* 0x004fc600078f38ff */
[----:B------:R2:W-:Y:S04]  /*0590*/  STS [R26+0x70], R5 ;  /* 0x000070051a007388 */ /* 0x0005e80000000800 */
[----:B------:R-:W-:Y:S04]  /*05a0*/  STS [R21+0xb0], R6 ;  /* 0x0000b00615007388 */ /* 0x000fe80000000800 */
[----:B------:R2:W-:Y:S01]  /*05b0*/  STS [R24+0xf0], R7 ;  /* 0x0000f00718007388 */ /* 0x0005e20000000800 */
[----:B------:R-:W-:-:S05]  /*05c0*/  IMAD.SHL.U32 R8, R8, 0x8, RZ ;  /* 0x0000000808087824 */ /* 0x000fca00078e00ff */
[----:B---3--:R-:W-:Y:S02]  /*05d0*/  LOP3.LUT R9, R8, 0xfffffc00, RZ, 0xc0, !PT ;  /* 0xfffffc0008097812 */ /* 0x008fe400078ec0ff */
[----:B01----:R-:W-:-:S03]  /*05e0*/  CS2R R10, SRZ ;  /* 0x00000000000a7805 */ /* 0x003fc6000001ff00 */
[----:B----4-:R-:W-:Y:S01]  /*05f0*/  IMAD.IADD R17, R20, 0x1, R9 ;  /* 0x0000000114117824 */ /* 0x010fe200078e0209 */
[----:B------:R-:W-:-:S03]  /*0600*/  CS2R R8, SRZ ;  /* 0x0000000000087805 */ /* 0x000fc6000001ff00 */
[----:B-----5:R-:W-:Y:S01]  /*0610*/  IMAD.WIDE R12, R17, 0x4, R28 ;  /* 0x00000004110c7825 */ /* 0x020fe200078e021c */
[----:B------:R-:W-:Y:S06]  /*0620*/  BAR.SYNC.DEFER_BLOCKING 0x0 ;  /* 0x0000000000007b1d */ /* 0x000fec0000010000 */
[----:B------:R0:W3:Y:S01]  /*0630*/  @P3 LDG.E.EL.128 R8, desc[UR6][R12.64] ;  /* 0x000000060c083981 */ /* 0x0000e2000c2e1d00 */
[----:B------:R-:W-:-:S05]  /*0640*/  LEA.HI R4, R22, R27, RZ, 0x7 ;  /* 0x0000001b16047211 */ /* 0x000fca00078f38ff */
[----:B------:R-:W-:-:S05]  /*0650*/  IMAD.SHL.U32 R4, R4, 0x8, RZ ;  /* 0x0000000804047824 */ /* 0x000fca00078e00ff */
[----:B------:R-:W-:-:S04]  /*0660*/  LOP3.LUT R15, R4, 0xfffffc00, RZ, 0xc0, !PT ;  /* 0xfffffc00040f7812 */ /* 0x000fc800078ec0ff */
[----:B------:R-:W-:Y:S02]  /*0670*/  IADD3 R15, R20, R15, RZ ;  /* 0x0000000f140f7210 */ /* 0x000fe40007ffe0ff */
[----:B--2---:R-:W-:Y:S02]  /*0680*/  CS2R R4, SRZ ;  /* 0x0000000000047805 */ /* 0x004fe4000001ff00 */
[----:B------:R-:W-:Y:S01]  /*0690*/  CS2R R6, SRZ ;  /* 0x0000000000067805 */ /* 0x000fe2000001ff00 */
[----:B------:R-:W-:-:S05]  /*06a0*/  IMAD.WIDE R16, R15, 0x4, R28 ;  /* 0x000000040f107825 */ /* 0x000fca00078e021c */
[----:B------:R1:W2:Y:S01]  /*06b0*/  @P1 LDG.E.EL.128 R4, desc[UR6][R16.64] ;  /* 0x0000000610041981 */ /* 0x0002a2000c2e1d00 */
[----:B------:R-:W-:-:S04]  /*06c0*/  LOP3.LUT R25, R3, 0x80, RZ, 0xfc, !PT ;  /* 0x0000008003197812 */ /* 0x000fc800078efcff */
[----:B0-----:R-:W-:-:S05]  /*06d0*/  LEA.HI R12, R22, R25, RZ, 0x7 ;  /* 0x00000019160c7211 */ /* 0x001fca00078f38ff */
[----:B------:R-:W-:Y:S01]  /*06e0*/  IMAD.SHL.U32 R12, R12, 0x8, RZ ;  /* 0x000000080c0c7824 */ /* 0x000fe200078e00ff */
[----:B------:R-:W-:-:S04]  /*06f0*/  ISETP.LT.AND P2, PT, R25, 0x200, !P0 ;  /* 0x000002001900780c */ /* 0x000fc80004741270 */
[----:B------:R-:W-:Y:S02]  /*0700*/  LOP3.LUT R13, R12, 0xfffffc00, RZ, 0xc0, !PT ;  /* 0xfffffc000c0d7812 */ /* 0x000fe400078ec0ff */
[----:B------:R-:W-:-:S03]  /*0710*/  CS2R R14, SRZ ;  /* 0x00000000000e7805 */ /* 0x000fc6000001ff00 */
[----:B------:R-:W-:Y:S01]  /*0720*/  IMAD.IADD R19, R20, 0x1, R13 ;  /* 0x0000000114137824 */ /* 0x000fe200078e020d */
[----:B------:R-:W-:-:S03]  /*0730*/  CS2R R12, SRZ ;  /* 0x00000000000c7805 */ /* 0x000fc6000001ff00 */
[----:B------:R-:W-:-:S05]  /*0740*/  IMAD.WIDE R18, R19, 0x4, R28 ;  /* 0x0000000413127825 */ /* 0x000fca00078e021c */
[----:B------:R0:W4:Y:S01]  /*0750*/  @P2 LDG.E.EL.128 R12, desc[UR6][R18.64] ;  /* 0x00000006120c2981 */ /* 0x000122000c2e1d00 */
[----:B------:R-:W-:-:S04]  /*0760*/  LOP3.LUT R23, R3, 0xc0, RZ, 0xfc, !PT ;  /* 0x000000c003177812 */ /* 0x000fc800078efcff */
[----:B------:R-:W-:-:S04]  /*0770*/  LEA.HI R22, R22, R23, RZ, 0x7 ;  /* 0x0000001716167211 */ /* 0x000fc800078f38ff */
[----:B------:R-:W-:-:S04]  /*0780*/  SHF.L.U32 R22, R22, 0x3, RZ ;  /* 0x0000000316167819 */ /* 0x000fc800000006ff */
[----:B-1----:R-:W-:Y:S02]  /*0790*/  LOP3.LUT R17, R22, 0xfffffc00, RZ, 0xc0, !PT ;  /* 0xfffffc0016117812 */ /* 0x002fe400078ec0ff */
[----:B------:R-:W-:-:S03]  /*07a0*/  ISETP.LT.AND P0, PT, R23, 0x200, !P0 ;  /* 0x000002001700780c */ /* 0x000fc60004701270 */
[----:B------:R-:W-:Y:S01]  /*07b0*/  IMAD.IADD R17, R20, 0x1, R17 ;  /* 0x0000000114117824 */ /* 0x000fe200078e0211 */
[----:B0-----:R-:W-:-:S03]  /*07c0*/  CS2R R18, SRZ ;  /* 0x0000000000127805 */ /* 0x001fc6000001ff00 */
[----:B------:R-:W-:Y:S01]  /*07d0*/  IMAD.WIDE R28, R17, 0x4, R28 ;  /* 0x00000004111c7825 */ /* 0x000fe200078e021c */
[----:B------:R-:W-:-:S06]  /*07e0*/  CS2R R16, SRZ ;  /* 0x0000000000107805 */ /* 0x000fcc000001ff00 */
[----:B------:R0:W5:Y:S01]  /*07f0*/  @P0 LDG.E.EL.128 R16, desc[UR6][R28.64] ;  /* 0x000000061c100981 */ /* 0x000162000c2e1d00 */
[----:B------:R-:W-:Y:S02]  /*0800*/  LOP3.LUT R0, R0, 0xfc, RZ, 0xc0, !PT ;  /* 0x000000fc00007812 */ /* 0x000fe400078ec0ff */
[----:B------:R-:W-:-:S03]  /*0810*/  LOP3.LUT R2, R2, 0x3fc, RZ, 0xc0, !PT ;  /* 0x000003fc02027812 */ /* 0x000fc600078ec0ff */
[----:B------:R-:W-:-:S05]  /*0820*/  VIADD R21, R0, UR4 ;  /* 0x0000000400157c36 */ /* 0x000fca0008000000 */
[----:B------:R-:W-:-:S05]  /*0830*/  LEA R22, R2, R21, 0x2 ;  /* 0x0000001502167211 */ /* 0x000fca00078e10ff */
[----:B------:R-:W1:Y:S01]  /*0840*/  LDS R24, [R22] ;  /* 0x0000000016187984 */ /* 0x000e620000000800 */
[----:B------:R-:W-:-:S03]  /*0850*/  LEA R0, R25, R20, 0xa ;  /* 0x0000001419007211 */ /* 0x000fc600078e50ff */
[----:B------:R-:W0:Y:S01]  /*0860*/  LDS R25, [R22+0x4] ;  /* 0x0000040016197984 */ /* 0x000e220000000800 */
[--C-:B------:R-:W-:Y:S02]  /*0870*/  IMAD R21, R3, 0x400, R20.reuse ;  /* 0x0000040003157824 */ /* 0x100fe400078e0214 */
[--C-:B------:R-:W-:Y:S02]  /*0880*/  IMAD R3, R27, 0x400, R20.reuse ;  /* 0x000004001b037824 */ /* 0x100fe400078e0214 */
[----:B------:R-:W-:Y:S01]  /*0890*/  IMAD R20, R23, 0x400, R20 ;  /* 0x0000040017147824 */ /* 0x000fe200078e0214 */
[----:B---3--:R-:W3:Y:S08]  /*08a0*/  MUFU.SQRT R8, R8 ;  /* 0x0000000800087308 */ /* 0x008ef00000002000 */
[----:B------:R-:W0:Y:S01]  /*08b0*/  MUFU.SQRT R9, R9 ;  /* 0x0000000900097308 */ /* 0x000e220000002000 */
[----:B---3--:R-:W-:-:S05]  /*08c0*/  FADD R26, R8, 1.00000001335143196e-10 ;  /* 0x2edbe6ff081a7421 */ /* 0x008fca0000000000 */
[----:B------:R-:W-:Y:S01]  /*08d0*/  FSETP.GT.AND P4, PT, R26, 8.50705917302346158658e+37, PT ;  /* 0x7e8000001a00780b */ /* 0x000fe20003f84000 */
[----:B0-----:R-:W-:-:S12]  /*08e0*/  FADD R27, R9, 1.00000001335143196e-10 ;  /* 0x2edbe6ff091b7421 */ /* 0x001fd80000000000 */
[----:B------:R-:W-:-:S04]  /*08f0*/  @P4 FMUL R26, R26, 0.25 ;  /* 0x3e8000001a1a4820 */ /* 0x000fc80000400000 */
[----:B------:R-:W0:Y:S01]  /*0900*/  MUFU.RCP R23, R26 ;  /* 0x0000001a00177308 */ /* 0x000e220000001000 */
[----:B------:R-:W-:Y:S01]  /*0910*/  FSETP.GT.AND P5, PT, R27, 8.50705917302346158658e+37, PT ;  /* 0x7e8000001b00780b */ /* 0x000fe20003fa4000 */
[----:B-1----:R-:W-:-:S06]  /*0920*/  @P4 FMUL R24, R24, 0.25 ;  /* 0x3e80000018184820 */ /* 0x002fcc0000400000 */
[----:B------:R-:W1:Y:S01]  /*0930*/  MUFU.SQRT R10, R10 ;  /* 0x0000000a000a7308 */ /* 0x000e620000002000 */
[----:B0-----:R-:W-:-:S05]  /*0940*/  FMUL R8, R23, R24 ;  /* 0x0000001817087220 */ /* 0x001fca0000400000 */
[----:B------:R-:W-:Y:S01]  /*0950*/  @P5 FMUL R27, R27, 0.25 ;  /* 0x3e8000001b1b5820 */ /* 0x000fe20000400000 */
[----:B------:R-:W0:Y:S03]  /*0960*/  LDS R23, [R22+0x8] ;  /* 0x0000080016177984 */ /* 0x000e260000000800 */
[----:B------:R-:W3:Y:S01]  /*0970*/  MUFU.RCP R24, R27 ;  /* 0x0000001b00187308 */ /* 0x000ee20000001000 */
[----:B-1----:R-:W-:Y:S01]  /*0980*/  FADD R28, R10, 1.00000001335143196e-10 ;  /* 0x2edbe6ff0a1c7421 */ /* 0x002fe20000000000 */
[----:B------:R-:W-:-:S04]  /*0990*/  LOP3.LUT R10, R2, 0x400, RZ, 0xfc, !PT ;  /* 0x00000400020a7812 */ /* 0x000fc800078efcff */
[----:B------:R-:W-:Y:S02]  /*09a0*/  FSETP.GT.AND P4, PT, R28, 8.50705917302346158658e+37, PT ;  /* 0x7e8000001c00780b */ /* 0x000fe40003f84000 */
[----:B------:R-:W1:Y:S01]  /*09b0*/  MUFU.SQRT R11, R11 ;  /* 0x0000000b000b7308 */ /* 0x000e620000002000 */
[----:B------:R-:W-:Y:S01]  /*09c0*/  @P5 FMUL R25, R25, 0.25 ;  /* 0x3e80000019195820 */ /* 0x000fe20000400000 */
[----:B------:R-:W-:-:S03]  /*09d0*/  SHF.R.U32.HI R10, RZ, 0x2, R10 ;  /* 0x00000002ff0a7819 */ /* 0x000fc6000001160a */
[----:B---3--:R-:W-:Y:S01]  /*09e0*/  FMUL R9, R24, R25 ;  /* 0x0000001918097220 */ /* 0x008fe20000400000 */
[----:B------:R-:W-:Y:S01]  /*09f0*/  LOP3.LUT R10, R10, 0x1fc, RZ, 0xc0, !PT ;  /* 0x000001fc0a0a7812 */ /* 0x000fe200078ec0ff */
[----:B------:R-:W3:Y:S04]  /*0a00*/  LDS R24, [R22+0xc] ;  /* 0x00000c0016187984 */ /* 0x000ee80000000800 */
[----:B------:R-:W-:Y:S01]  /*0a10*/  @P4 FMUL R28, R28, 0.25 ;  /* 0x3e8000001c1c4820 */ /* 0x000fe20000400000 */
[----:B------:R-:W-:Y:S01]  /*0a20*/  VIADD R25, R10, UR4 ;  /* 0x000000040a197c36 */ /* 0x000fe20008000000 */
[----:B--2---:R-:W-:Y:S01]  /*0a30*/  MUFU.SQRT R4, R4 ;  /* 0x0000000400047308 */ /* 0x004fe20000002000 */
[----:B-1----:R-:W-:-:S03]  /*0a40*/  FADD R26, R11, 1.00000001335143196e-10 ;  /* 0x2edbe6ff0b1a7421 */ /* 0x002fc60000000000 */
[----:B------:R-:W-:-:S04]  /*0a50*/  LEA R25, R2, R25, 0x2 ;  /* 0x0000001902197211 */ /* 0x000fc800078e10ff */
[----:B------:R-:W1:Y:S01]  /*0a60*/  MUFU.RCP R28, R28 ;  /* 0x0000001c001c7308 */ /* 0x000e620000001000 */
[----:B------:R-:W-:Y:S01]  /*0a70*/  FSETP.GT.AND P5, PT, R26, 8.50705917302346158658e+37, PT ;  /* 0x7e8000001a00780b */ /* 0x000fe20003fa4000 */
[----:B------:R-:W2:Y:S01]  /*0a80*/  LDS R22, [R25+0x1000] ;  /* 0x0010000019167984 */ /* 0x000ea20000000800 */
[----:B0-----:R-:W-:-:S04]  /*0a90*/  @P4 FMUL R23, R23, 0.25 ;  /* 0x3e80000017174820 */ /* 0x001fc80000400000 */
[----:B-1----:R-:W-:Y:S01]  /*0aa0*/  FMUL R10, R28, R23 ;  /* 0x000000171c0a7220 */ /* 0x002fe20000400000 */
[----:B------:R-:W-:-:S06]  /*0ab0*/  FADD R28, R4, 1.00000001335143196e-10 ;  /* 0x2edbe6ff041c7421 */ /* 0x000fcc0000000000 */
[----:B------:R-:W-:Y:S01]  /*0ac0*/  @P5 FMUL R26, R26, 0.25 ;  /* 0x3e8000001a1a5820 */ /* 0x000fe20000400000 */
[----:B------:R-:W-:-:S03]  /*0ad0*/  FSETP.GT.AND P6, PT, R28, 8.50705917302346158658e+37, PT ;  /* 0x7e8000001c00780b */ /* 0x000fc60003fc4000 */
[----:B------:R-:W0:Y:S01]  /*0ae0*/  MUFU.RCP R11, R26 ;  /* 0x0000001a000b7308 */ /* 0x000e220000001000 */
[----:B---3--:R-:W-:-:S07]  /*0af0*/  @P5 FMUL R24, R24, 0.25 ;  /* 0x3e80000018185820 */ /* 0x008fce0000400000 */
[----:B------:R-:W1:Y:S02]  /*0b00*/  MUFU.SQRT R5, R5 ;  /* 0x0000000500057308 */ /* 0x000e640000002000 */
[----:B------:R-:W-:Y:S01]  /*0b10*/  @P6 FMUL R28, R28, 0.25 ;  /* 0x3e8000001c1c6820 */ /* 0x000fe20000400000 */
[----:B0-----:R-:W-:-:S05]  /*0b20*/  FMUL R11, R11, R24 ;  /* 0x000000180b0b7220 */ /* 0x001fca0000400000 */
[----:B------:R-:W0:Y:S01]  /*0b30*/  MUFU.RCP R23, R28 ;  /* 0x0000001c00177308 */ /* 0x000e220000001000 */
[----:B------:R-:W3:Y:S01]  /*0b40*/  LDS R24, [R25+0x1004] ;  /* 0x0010040019187984 */ /* 0x000ee20000000800 */
[----:B--2---:R-:W-:Y:S01]  /*0b50*/  @P6 FMUL R22, R22, 0.25 ;  /* 0x3e80000016166820 */ /* 0x004fe20000400000 */
[----:B-1----:R-:W-:-:S05]  /*0b60*/  FADD R27, R5, 1.00000001335143196e-10 ;  /* 0x2edbe6ff051b7421 */ /* 0x002fca0000000000 */
[----:B------:R-:W1:Y:S01]  /*0b70*/  MUFU.SQRT R6, R6 ;  /* 0x0000000600067308 */ /* 0x000e620000002000 */
[----:B------:R-:W-:-:S07]  /*0b80*/  FSETP.GT.AND P4, PT, R27, 8.50705917302346158658e+37, PT ;  /* 0x7e8000001b00780b */ /* 0x000fce0003f84000 */
[----:B------:R-:W2:Y:S01]  /*0b90*/  MUFU.SQRT R7, R7 ;  /* 0x0000000700077308 */ /* 0x000ea20000002000 */
[----:B0-----:R-:W-:Y:S02]  /*0ba0*/  FMUL R4, R23, R22 ;  /* 0x0000001617047220 */ /* 0x001fe40000400000 */
[----:B------:R-:W0:Y:S04]  /*0bb0*/  LDS R22, [R25+0x1008] ;  /* 0x0010080019167984 */ /* 0x000e280000000800 */
[----:B------:R0:W4:Y:S01]  /*0bc0*/  LDS R23, [R25+0x100c] ;  /* 0x00100c0019177984 */ /* 0x0001220000000800 */
[----:B-1----:R-:W-:Y:S01]  /*0bd0*/  FADD R26, R6, 1.00000001335143196e-10 ;  /* 0x2edbe6ff061a7421 */ /* 0x002fe20000000000 */
[----:B------:R-:W-:Y:S01]  /*0be0*/  @P4 FMUL R27, R27, 0.25 ;  /* 0x3e8000001b1b4820 */ /* 0x000fe20000400000 */
[----:B--2---:R-:W-:-:S03]  /*0bf0*/  FADD R29, R7, 1.00000001335143196e-10 ;  /* 0x2edbe6ff071d7421 */ /* 0x004fc60000000000 */
[----:B------:R-:W-:Y:S01]  /*0c00*/  FSETP.GT.AND P5, PT, R26, 8.50705917302346158658e+37, PT ;  /* 0x7e8000001a00780b */ /* 0x000fe20003fa4000 */
[----:B------:R-:W1:Y:S01]  /*0c10*/  MUFU.RCP R5, R27 ;  /* 0x0000001b00057308 */ /* 0x000e620000001000 */
[----:B------:R-:W-:Y:S02]  /*0c20*/  FSETP.GT.AND P6, PT, R29, 8.50705917302346158658e+37, PT ;  /* 0x7e8000001d00780b */ /* 0x000fe40003fc4000 */
[----:B------:R-:W-:Y:S01]  /*0c30*/  LOP3.LUT R6, R2, 0x800, RZ, 0xfc, !PT ;  /* 0x0000080002067812 */ /* 0x000fe200078efcff */
[----:B---3--:R-:W-:-:S03]  /*0c40*/  @P4 FMUL R24, R24, 0.25 ;  /* 0x3e80000018184820 */ /* 0x008fc60000400000 */
[----:B------:R-:W-:-:S05]  /*0c50*/  SHF.R.U32.HI R6, RZ, 0x2, R6 ;  /* 0x00000002ff067819 */ /* 0x000fca0000011606 */
[----:B------:R-:W-:Y:S02]  /*0c60*/  @P5 FMUL R26, R26, 0.25 ;  /* 0x3e8000001a1a5820 */ /* 0x000fe40000400000 */
[----:B------:R-:W-:Y:S01]  /*0c70*/  @P6 FMUL R29, R29, 0.25 ;  /* 0x3e8000001d1d6820 */ /* 0x000fe20000400000 */
[----:B-1----:R-:W-:Y:S01]  /*0c80*/  FMUL R5, R5, R24 ;  /* 0x0000001805057220 */ /* 0x002fe20000400000 */
[----:B------:R-:W1:Y:S01]  /*0c90*/  MUFU.RCP R7, R26 ;  /* 0x0000001a00077308 */ /* 0x000e620000001000 */
[----:B------:R-:W-:-:S07]  /*0ca0*/  LOP3.LUT R6, R6, 0x2fc, RZ, 0xc0, !PT ;  /* 0x000002fc06067812 */ /* 0x000fce00078ec0ff */
[----:B------:R-:W2:Y:S01]  /*0cb0*/  MUFU.RCP R24, R29 ;  /* 0x0000001d00187308 */ /* 0x000ea20000001000 */
[----:B0-----:R-:W-:Y:S02]  /*0cc0*/  VIADD R25, R6, UR4 ;  /* 0x0000000406197c36 */ /* 0x001fe40008000000 */
[----:B------:R-:W-:Y:S01]  /*0cd0*/  @P5 FMUL R22, R22, 0.25 ;  /* 0x3e80000016165820 */ /* 0x000fe20000400000 */
[----:B----4-:R-:W-:Y:S01]  /*0ce0*/  @P6 FMUL R23, R23, 0.25 ;  /* 0x3e80000017176820 */ /* 0x010fe20000400000 */
[----:B------:R-:W-:-:S03]  /*0cf0*/  IMAD R28, R2, 0x4, R25 ;  /* 0x00000004021c7824 */ /* 0x000fc600078e0219 */
[----:B------:R-:W0:Y:S01]  /*0d00*/  MUFU.SQRT R12, R12 ;  /* 0x0000000c000c7308 */ /* 0x000e220000002000 */
[----:B-1----:R-:W-:Y:S01]  /*0d10*/  FMUL R6, R7, R22 ;  /* 0x0000001607067220 */ /* 0x002fe20000400000 */
[----:B------:R-:W1:Y:S04]  /*0d20*/  LDS R25, [R28+0x2000] ;  /* 0x002000001c197984 */ /* 0x000e680000000800 */
[----:B------:R-:W-:Y:S02]  /*0d30*/  LDS R27, [R28+0x2008] ;  /* 0x002008001c1b7984 */ /* 0x000fe40000000800 */
[----:B------:R-:W3:Y:S01]  /*0d40*/  MUFU.SQRT R13, R13 ;  /* 0x0000000d000d7308 */ /* 0x000ee20000002000 */
[----:B--2---:R-:W-:Y:S02]  /*0d50*/  FMUL R7, R24, R23 ;  /* 0x0000001718077220 */ /* 0x004fe40000400000 */
[----:B------:R-:W2:Y:S01]  /*0d60*/  LDS R24, [R28+0x2004] ;  /* 0x002004001c187984 */ /* 0x000ea20000000800 */
[----:B------:R-:W4:Y:S01]  /*0d70*/  LDC.64 R22, c[0x0][0x220] ;  /* 0x00008800ff167b82 */ /* 0x000f220000000a00 */
[----:B0-----:R-:W-:Y:S01]  /*0d80*/  FADD R26, R12, 1.00000001335143196e-10 ;  /* 0x2edbe6ff0c1a7421 */ /* 0x001fe20000000000 */
[----:B---3--:R-:W-:-:S04]  /*0d90*/  FADD R29, R13, 1.00000001335143196e-10 ;  /* 0x2edbe6ff0d1d7421 */ /* 0x008fc80000000000 */
[----:B------:R-:W-:Y:S02]  /*0da0*/  FSETP.GT.AND P4, PT, R26, 8.50705917302346158658e+37, PT ;  /* 0x7e8000001a00780b */ /* 0x000fe40003f84000 */
[----:B------:R-:W-:-:S11]  /*0db0*/  FSETP.GT.AND P5, PT, R29, 8.50705917302346158658e+37, PT ;  /* 0x7e8000001d00780b */ /* 0x000fd60003fa4000 */
[----:B------:R-:W-:Y:S02]  /*0dc0*/  @P4 FMUL R26, R26, 0.25 ;  /* 0x3e8000001a1a4820 */ /* 0x000fe40000400000 */
[----:B------:R-:W-:Y:S02]  /*0dd0*/  @P5 FMUL R29, R29, 0.25 ;  /* 0x3e8000001d1d5820 */ /* 0x000fe40000400000 */
[----:B------:R0:W3:Y:S08]  /*0de0*/  MUFU.RCP R12, R26 ;  /* 0x0000001a000c7308 */ /* 0x0000f00000001000 */
[----:B------:R-:W4:Y:S01]  /*0df0*/  MUFU.RCP R13, R29 ;  /* 0x0000001d000d7308 */ /* 0x000f220000001000 */
[----:B0-----:R-:W0:Y:S01]  /*0e00*/  LDS R26, [R28+0x200c] ;  /* 0x00200c001c1a7984 */ /* 0x001e220000000800 */
[----:B-1----:R-:W-:Y:S01]  /*0e10*/  @P4 FMUL R25, R25, 0.25 ;  /* 0x3e80000019194820 */ /* 0x002fe20000400000 */
[----:B--2---:R-:W-:-:S03]  /*0e20*/  @P5 FMUL R24, R24, 0.25 ;  /* 0x3e80000018185820 */ /* 0x004fc60000400000 */
[----:B---3--:R-:W-:Y:S02]  /*0e30*/  FMUL R12, R12, R25 ;  /* 0x000000190c0c7220 */ /* 0x008fe40000400000 */
[----:B------:R-:W1:Y:S01]  /*0e40*/  MUFU.SQRT R14, R14 ;  /* 0x0000000e000e7308 */ /* 0x000e620000002000 */
[----:B----4-:R-:W-:Y:S01]  /*0e50*/  FMUL R13, R13, R24 ;  /* 0x000000180d0d7220 */ /* 0x010fe20000400000 */
[----:B------:R-:W-:-:S06]  /*0e60*/  IMAD.WIDE R24, R21, 0x4, R22 ;  /* 0x0000000415187825 */ /* 0x000fcc00078e0216 */
[----:B------:R-:W2:Y:S01]  /*0e70*/  MUFU.SQRT R15, R15 ;  /* 0x0000000f000f7308 */ /* 0x000ea20000002000 */
[----:B------:R-:W-:-:S04]  /*0e80*/  LOP3.LUT R21, R2, 0xc00, RZ, 0xfc, !PT ;  /* 0x00000c0002157812 */ /* 0x000fc800078efcff */
[----:B------:R-:W-:-:S04]  /*0e90*/  SHF.R.U32.HI R21, RZ, 0x2, R21 ;  /* 0x00000002ff157819 */ /* 0x000fc80000011615 */
[----:B------:R-:W-:Y:S01]  /*0ea0*/  LOP3.LUT R21, R21, 0x3fc, RZ, 0xc0, !PT ;  /* 0x000003fc15157812 */ /* 0x000fe200078ec0ff */
[----:B-----5:R-:W3:Y:S03]  /*0eb0*/  MUFU.SQRT R19, R19 ;  /* 0x0000001300137308 */ /* 0x020ee60000002000 */
[----:B------:R-:W-:Y:S01]  /*0ec0*/  IADD3 R21, R21, UR4, RZ ;  /* 0x0000000415157c10 */ /* 0x000fe2000fffe0ff */
[----:B-1----:R-:W-:Y:S01]  /*0ed0*/  FADD R14, R14, 1.00000001335143196e-10 ;  /* 0x2edbe6ff0e0e7421 */ /* 0x002fe20000000000 */
[----:B--2---:R-:W-:-:S03]  /*0ee0*/  FADD R15, R15, 1.00000001335143196e-10 ;  /* 0x2edbe6ff0f0f7421 */ /* 0x004fc60000000000 */
[----:B------:R-:W1:Y:S01]  /*0ef0*/  MUFU.SQRT R16, R16 ;  /* 0x0000001000107308 */ /* 0x000e620000002000 */
[----:B------:R-:W-:Y:S01]  /*0f00*/  IMAD R21, R2, 0x4, R21 ;  /* 0x0000000402157824 */ /* 0x000fe200078e0215 */
[----:B------:R-:W-:-:S06]  /*0f10*/  FSETP.GT.AND P4, PT, R14, 8.50705917302346158658e+37, PT ;  /* 0x7e8000000e00780b */ /* 0x000fcc0003f84000 */
[----:B------:R-:W2:Y:S01]  /*0f20*/  MUFU.SQRT R17, R17 ;  /* 0x0000001100117308 */ /* 0x000ea20000002000 */
[----:B------:R-:W-:-:S07]  /*0f30*/  FSETP.GT.AND P5, PT, R15, 8.50705917302346158658e+37, PT ;  /* 0x7e8000000f00780b */ /* 0x000fce0003fa4000 */
[----:B------:R-:W4:Y:S01]  /*0f40*/  MUFU.SQRT R18, R18 ;  /* 0x0000001200127308 */ /* 0x000f220000002000 */
[----:B------:R3:W-:Y:S04]  /*0f50*/  @P3 STG.E.128 desc[UR6][R24.64], R8 ;  /* 0x0000000818003986 */ /* 0x0007e8000c101d06 */
[----:B------:R-:W5:Y:S04]  /*0f60*/  LDS R8, [R21+0x3000] ;  /* 0x0030000015087984 */ /* 0x000f680000000800 */
[----:B------:R-:W5:Y:S04]  /*0f70*/  LDS R9, [R21+0x3004] ;  /* 0x0030040015097984 */ /* 0x000f680000000800 */
[----:B------:R-:W5:Y:S04]  /*0f80*/  LDS R10, [R21+0x3008] ;  /* 0x00300800150a7984 */ /* 0x000f680000000800 */
[----:B------:R-:W5:Y:S01]  /*0f90*/  LDS R11, [R21+0x300c] ;  /* 0x00300c00150b7984 */ /* 0x000f620000000800 */
[----:B---3--:R-:W-:Y:S01]  /*0fa0*/  FADD R24, R19, 1.00000001335143196e-10 ;  /* 0x2edbe6ff13187421 */ /* 0x008fe20000000000 */
[----:B-1----:R-:W-:Y:S01]  /*0fb0*/  FADD R16, R16, 1.00000001335143196e-10 ;  /* 0x2edbe6ff10107421 */ /* 0x002fe20000000000 */
[----:B--2---:R-:W-:Y:S01]  /*0fc0*/  FADD R28, R17, 1.00000001335143196e-10 ;  /* 0x2edbe6ff111c7421 */ /* 0x004fe20000000000 */
[----:B----4-:R-:W-:Y:S01]  /*0fd0*/  FADD R29, R18, 1.00000001335143196e-10 ;  /* 0x2edbe6ff121d7421 */ /* 0x010fe20000000000 */
[----:B------:R-:W-:Y:S01]  /*0fe0*/  @P4 FMUL R14, R14, 0.25 ;  /* 0x3e8000000e0e4820 */ /* 0x000fe20000400000 */
[----:B------:R-:W-:Y:S01]  /*0ff0*/  FSETP.GT.AND P6, PT, R24, 8.50705917302346158658e+37, PT ;  /* 0x7e8000001800780b */ /* 0x000fe20003fc4000 */
[----:B------:R-:W-:Y:S01]  /*1000*/  @P5 FMUL R15, R15, 0.25 ;  /* 0x3e8000000f0f5820 */ /* 0x000fe20000400000 */
[----:B------:R-:W-:Y:S01]  /*1010*/  @P4 FMUL R27, R27, 0.25 ;  /* 0x3e8000001b1b4820 */ /* 0x000fe20000400000 */
[----:B0-----:R-:W-:Y:S01]  /*1020*/  @P5 FMUL R26, R26, 0.25 ;  /* 0x3e8000001a1a5820 */ /* 0x001fe20000400000 */
[----:B------:R-:W-:-:S02]  /*1030*/  FSETP.GT.AND P3, PT, R16, 8.50705917302346158658e+37, PT ;  /* 0x7e8000001000780b */ /* 0x000fc40003f64000 */
[----:B------:R-:W-:Y:S02]  /*1040*/  FSETP.GT.AND P4, PT, R28, 8.50705917302346158658e+37, PT ;  /* 0x7e8000001c00780b */ /* 0x000fe40003f84000 */
[----:B------:R-:W-:Y:S01]  /*1050*/  FSETP.GT.AND P5, PT, R29, 8.50705917302346158658e+37, PT ;  /* 0x7e8000001d00780b */ /* 0x000fe20003fa4000 */
[----:B------:R-:W0:Y:S04]  /*1060*/  MUFU.RCP R14, R14 ;  /* 0x0000000e000e7308 */ /* 0x000e280000001000 */
[----:B------:R-:W-:-:S04]  /*1070*/  @P6 FMUL R24, R24, 0.25 ;  /* 0x3e80000018186820 */ /* 0x000fc80000400000 */
[----:B------:R-:W1:Y:S01]  /*1080*/  MUFU.RCP R15, R15 ;  /* 0x0000000f000f7308 */ /* 0x000e620000001000 */
[----:B------:R-:W-:Y:S01]  /*1090*/  @P3 FMUL R16, R16, 0.25 ;  /* 0x3e80000010103820 */ /* 0x000fe20000400000 */
[----:B------:R-:W-:Y:S02]  /*10a0*/  @P4 FMUL R28, R28, 0.25 ;  /* 0x3e8000001c1c4820 */ /* 0x000fe40000400000 */
[----:B------:R-:W-:-:S04]  /*10b0*/  @P5 FMUL R29, R29, 0.25 ;  /* 0x3e8000001d1d5820 */ /* 0x000fc80000400000 */
[----:B------:R2:W3:Y:S01]  /*10c0*/  MUFU.RCP R25, R16 ;  /* 0x0000001000197308 */ /* 0x0004e20000001000 */
[----:B------:R-:W-:-:S07]  /*10d0*/  IMAD.WIDE R2, R3, 0x4, R22 ;  /* 0x0000000403027825 */ /* 0x000fce00078e0216 */
[----:B------:R-:W4:Y:S01]  /*10e0*/  MUFU.RCP R18, R28 ;  /* 0x0000001c00127308 */ /* 0x000f220000001000 */
[----:B0-----:R-:W-:-:S07]  /*10f0*/  FMUL R14, R14, R27 ;  /* 0x0000001b0e0e7220 */ /* 0x001fce0000400000 */
[----:B------:R-:W0:Y:S01]  /*1100*/  MUFU.RCP R19, R29 ;  /* 0x0000001d00137308 */ /* 0x000e220000001000 */
[----:B-1----:R-:W-:-:S07]  /*1110*/  FMUL R15, R15, R26 ;  /* 0x0000001a0f0f7220 */ /* 0x002fce0000400000 */
[----:B------:R-:W1:Y:S01]  /*1120*/  MUFU.RCP R24, R24 ;  /* 0x0000001800187308 */ /* 0x000e620000001000 */
[--C-:B--2---:R-:W-:Y:S01]  /*1130*/  IMAD.WIDE R16, R0, 0x4, R22.reuse ;  /* 0x0000000400107825 */ /* 0x104fe200078e0216 */
[----:B------:R2:W-:Y:S03]  /*1140*/  @P1 STG.E.128 desc[UR6][R2.64], R4 ;  /* 0x0000000402001986 */ /* 0x0005e6000c101d06 */
[----:B-----5:R-:W-:Y:S01]  /*1150*/  @P3 FMUL R8, R8, 0.25 ;  /* 0x3e80000008083820 */ /* 0x020fe20000400000 */
[----:B------:R-:W-:Y:S01]  /*1160*/  @P4 FMUL R9, R9, 0.25 ;  /* 0x3e80000009094820 */ /* 0x000fe20000400000 */
[----:B------:R-:W-:Y:S01]  /*1170*/  @P5 FMUL R10, R10, 0.25 ;  /* 0x3e8000000a0a5820 */ /* 0x000fe20000400000 */
[----:B------:R-:W-:Y:S01]  /*1180*/  @P6 FMUL R11, R11, 0.25 ;  /* 0x3e8000000b0b6820 */ /* 0x000fe20000400000 */
[----:B------:R2:W-:Y:S01]  /*1190*/  @P2 STG.E.128 desc[UR6][R16.64], R12 ;  /* 0x0000000c10002986 */ /* 0x0005e2000c101d06 */
[----:B------:R-:W-:-:S04]  /*11a0*/  IMAD.WIDE R20, R20, 0x4, R22 ;  /* 0x0000000414147825 */ /* 0x000fc800078e0216 */
[----:B---3--:R-:W-:Y:S01]  /*11b0*/  FMUL R8, R25, R8 ;  /* 0x0000000819087220 */ /* 0x008fe20000400000 */
[----:B----4-:R-:W-:Y:S01]  /*11c0*/  FMUL R9, R18, R9 ;  /* 0x0000000912097220 */ /* 0x010fe20000400000 */
[----:B0-----:R-:W-:Y:S01]  /*11d0*/  FMUL R10, R19, R10 ;  /* 0x0000000a130a7220 */ /* 0x001fe20000400000 */
[----:B-1----:R-:W-:Y:S01]  /*11e0*/  FMUL R11, R24, R11 ;  /* 0x0000000b180b7220 */ /* 0x002fe20000400000 */
[----:B------:R-:W-:Y:S06]  /*11f0*/  @!P0 EXIT ;  /* 0x000000000000894d */ /* 0x000fec0003800000 */
[----:B------:R-:W-:Y:S01]  /*1200*/  STG.E.128 desc[UR6][R20.64], R8 ;  /* 0x0000000814007986 */ /* 0x000fe2000c101d06 */
[----:B------:R-:W-:Y:S05]  /*1210*/  EXIT ;  /* 0x000000000000794d */ /* 0x000fea0003800000 */
.L_x_0:
[----:B------:R-:W-:-:S00]  /*1220*/  BRA `(.L_x_0) ;  /* 0xfffffffc00fc7947 */ /* 0x000fc0000383ffff */
[----:B------:R-:W-:-:S00]  /*1230*/  NOP ;  /* 0x0000000000007918 */ /* 0x000fc00000000000 */
        /* <DEDUP_REMOVED lines=12> */
.L_x_1:


//--------------------- .nv.global.init           --------------------------
	.section	.nv.global.init,"aw",@progbits
.nv.global.init:
	.type		_$_str,@object
	.size		_$_str,(_$_str_$_2 - _$_str)
_$_str:
        /*0000*/ 	.byte	0x5f, 0x5f, 0x43, 0x55, 0x44, 0x41, 0x5f, 0x46, 0x54, 0x5a, 0x00
	.type		_$_str_$_2,@object
	.size		_$_str_$_2,(.L_1 - _$_str_$_2)
_$_str_$_2:
        /*000b*/ 	.byte	0x5f, 0x5f, 0x43, 0x55, 0x44, 0x41, 0x5f, 0x50, 0x52, 0x45, 0x43, 0x5f, 0x53, 0x51, 0x52, 0x54
        /*001b*/ 	.byte	0x00
.L_1:


//--------------------- .nv.shared.triton_poi_fused_add_div_sqrt_13 --------------------------
	.section	.nv.shared.triton_poi_fused_add_div_sqrt_13,"aw",@nobits
	.sectionflags	@""
	.align	16
	.zero		1024


//--------------------- .nv.constant0.triton_poi_fused_add_div_sqrt_13 --------------------------
	.section	.nv.constant0.triton_poi_fused_add_div_sqrt_13,"a",@progbits
	.sectionflags	@""
	.align	4
.nv.constant0.triton_poi_fused_add_div_sqrt_13:
	.zero		560
